//
// Generated by NVIDIA NVVM Compiler
//
// Compiler Build ID: CL-36424714
// Cuda compilation tools, release 13.0, V13.0.88
// Based on NVVM 20.0.0
//

.version 9.0
.target sm_100
.address_size 64

	// .globl	_Z13sieve_segmentmmPmmS_

.visible .entry _Z13sieve_segmentmmPmmS_(
	.param .u64 _Z13sieve_segmentmmPmmS__param_0,
	.param .u64 _Z13sieve_segmentmmPmmS__param_1,
	.param .u64 .ptr .align 1 _Z13sieve_segmentmmPmmS__param_2,
	.param .u64 _Z13sieve_segmentmmPmmS__param_3,
	.param .u64 .ptr .align 1 _Z13sieve_segmentmmPmmS__param_4
)
{
	.reg .pred 	%p<6>;
	.reg .b32 	%r<8>;
	.reg .b64 	%rd<27>;

	ld.param.u64 	%rd14, [_Z13sieve_segmentmmPmmS__param_0];
	ld.param.u64 	%rd15, [_Z13sieve_segmentmmPmmS__param_1];
	ld.param.u64 	%rd11, [_Z13sieve_segmentmmPmmS__param_2];
	ld.param.u64 	%rd12, [_Z13sieve_segmentmmPmmS__param_3];
	ld.param.u64 	%rd13, [_Z13sieve_segmentmmPmmS__param_4];
	mov.u32 	%r1, %ctaid.x;
	mov.u32 	%r2, %ntid.x;
	mov.u32 	%r3, %tid.x;
	mad.lo.s32 	%r4, %r1, %r2, %r3;
	cvt.u64.u32 	%rd1, %r4;
	add.s64 	%rd2, %rd14, %rd1;
	setp.ge.u64 	%p1, %rd2, %rd15;
	@%p1 bra 	$L__BB0_9;
	cvta.to.global.u64 	%rd16, %rd13;
	shl.b64 	%rd17, %rd1, 3;
	add.s64 	%rd3, %rd16, %rd17;
	mov.b64 	%rd18, 1;
	st.global.u64 	[%rd3], %rd18;
	setp.eq.s64 	%p2, %rd12, 0;
	@%p2 bra 	$L__BB0_9;
	cvta.to.global.u64 	%rd4, %rd11;
	mov.b64 	%rd25, 0;
	cvt.u32.u64 	%r6, %rd2;
	bra.uni 	$L__BB0_4;
$L__BB0_3:
	add.s64 	%rd25, %rd25, 1;
	setp.eq.s64 	%p5, %rd25, %rd12;
	@%p5 bra 	$L__BB0_9;
$L__BB0_4:
	shl.b64 	%rd20, %rd25, 3;
	add.s64 	%rd21, %rd4, %rd20;
	ld.global.u64 	%rd7, [%rd21];
	or.b64  	%rd22, %rd2, %rd7;
	and.b64  	%rd23, %rd22, -4294967296;
	setp.ne.s64 	%p3, %rd23, 0;
	@%p3 bra 	$L__BB0_6;
	cvt.u32.u64 	%r5, %rd7;
	rem.u32 	%r7, %r6, %r5;
	cvt.u64.u32 	%rd26, %r7;
	bra.uni 	$L__BB0_7;
$L__BB0_6:
	rem.u64 	%rd26, %rd2, %rd7;
$L__BB0_7:
	setp.ne.s64 	%p4, %rd26, 0;
	@%p4 bra 	$L__BB0_3;
	mov.b64 	%rd24, 0;
	st.global.u64 	[%rd3], %rd24;
$L__BB0_9:
	ret;

}


// ===== COMPILED SASS (sm_100) =====

	.target	sm_100

	.elftype	@"ET_EXEC"


//--------------------- .note.nv.tkinfo           --------------------------
	.section	.note.nv.tkinfo,"",@"SHT_NOTE"
	.sectionflags	@"SHF_NOTE_NV_TKINFO"
	.tkinfo
        /*0018*/ 	.word	0x00000002
        /*0030*/ 	.string	""
        /*0030*/ 	.string	"ptxas"
        /*0030*/ 	.string	"Cuda compilation tools, release 13.0, V13.0.88"
        /*0030*/ 	.string	"Build cuda_13.0.r13.0/compiler.36424714_0"
        /*0030*/ 	.string	"-arch sm_100 -m 64 "



//--------------------- .note.nv.cuinfo           --------------------------
	.section	.note.nv.cuinfo,"",@"SHT_NOTE"
	.sectionflags	@"SHF_NOTE_NV_CUINFO"
        /*0018*/ 	.short	0x0002
        /*001a*/ 	.short	0x0064
        /*001c*/ 	.short	0x0082
	.zero		2


//--------------------- .nv.info                  --------------------------
	.section	.nv.info,"",@"SHT_CUDA_INFO"
	.align	4


	//----- nvinfo : EIATTR_REGCOUNT
	.align		4
        /*0000*/ 	.byte	0x04, 0x2f
        /*0002*/ 	.short	(.L_1 - .L_0)
	.align		4
.L_0:
        /*0004*/ 	.word	index@(_Z13sieve_segmentmmPmmS_)
        /*0008*/ 	.word	0x00000018


	//----- nvinfo : EIATTR_FRAME_SIZE
	.align		4
.L_1:
        /*000c*/ 	.byte	0x04, 0x11
        /*000e*/ 	.short	(.L_3 - .L_2)
	.align		4
.L_2:
        /*0010*/ 	.word	index@($__internal_0_$__cuda_sm20_rem_u64)
        /*0014*/ 	.word	0x00000000


	//----- nvinfo : EIATTR_FRAME_SIZE
	.align		4
.L_3:
        /*0018*/ 	.byte	0x04, 0x11
        /*001a*/ 	.short	(.L_5 - .L_4)
	.align		4
.L_4:
        /*001c*/ 	.word	index@(_Z13sieve_segmentmmPmmS_)
        /*0020*/ 	.word	0x00000000


	//----- nvinfo : EIATTR_MIN_STACK_SIZE
	.align		4
.L_5:
        /*0024*/ 	.byte	0x04, 0x12
        /*0026*/ 	.short	(.L_7 - .L_6)
	.align		4
.L_6:
        /*0028*/ 	.word	index@(_Z13sieve_segmentmmPmmS_)
        /*002c*/ 	.word	0x00000000
.L_7:


//--------------------- .nv.compat                --------------------------
	.section	.nv.compat,"",@"SHT_CUDA_COMPAT_INFO"
	.align	4
        /*0000*/ 	.byte	0x02, 0x09, 0x00, 0x00, 0x02, 0x02, 0x01, 0x00, 0x02, 0x05, 0x05, 0x00, 0x03, 0x07, 0x01, 0x01
        /*0010*/ 	.byte	0x02, 0x03, 0x00, 0x00, 0x02, 0x06, 0x01, 0x00, 0x04, 0x0b, 0x08, 0x00, 0x09, 0x00, 0x00, 0x00
        /*0020*/ 	.byte	0x00, 0x00, 0x00, 0x00


//--------------------- .nv.info._Z13sieve_segmentmmPmmS_ --------------------------
	.section	.nv.info._Z13sieve_segmentmmPmmS_,"",@"SHT_CUDA_INFO"
	.sectionflags	@""
	.align	4


	//----- nvinfo : EIATTR_CUDA_API_VERSION
	.align		4
        /*0000*/ 	.byte	0x04, 0x37
        /*0002*/ 	.short	(.L_9 - .L_8)
.L_8:
        /*0004*/ 	.word	0x00000082


	//----- nvinfo : EIATTR_KPARAM_INFO
	.align		4
.L_9:
        /*0008*/ 	.byte	0x04, 0x17
        /*000a*/ 	.short	(.L_11 - .L_10)
.L_10:
        /*000c*/ 	.word	0x00000000
        /*0010*/ 	.short	0x0004
        /*0012*/ 	.short	0x0020
        /*0014*/ 	.byte	0x00, 0xf5, 0x21, 0x00


	//----- nvinfo : EIATTR_KPARAM_INFO
	.align		4
.L_11:
        /*0018*/ 	.byte	0x04, 0x17
        /*001a*/ 	.short	(.L_13 - .L_12)
.L_12:
        /*001c*/ 	.word	0x00000000
        /*0020*/ 	.short	0x0003
        /*0022*/ 	.short	0x0018
        /*0024*/ 	.byte	0x00, 0xf0, 0x21, 0x00


	//----- nvinfo : EIATTR_KPARAM_INFO
	.align		4
.L_13:
        /*0028*/ 	.byte	0x04, 0x17
        /*002a*/ 	.short	(.L_15 - .L_14)
.L_14:
        /*002c*/ 	.word	0x00000000
        /*0030*/ 	.short	0x0002
        /*0032*/ 	.short	0x0010
        /*0034*/ 	.byte	0x00, 0xf5, 0x21, 0x00


	//----- nvinfo : EIATTR_KPARAM_INFO
	.align		4
.L_15:
        /*0038*/ 	.byte	0x04, 0x17
        /*003a*/ 	.short	(.L_17 - .L_16)
.L_16:
        /*003c*/ 	.word	0x00000000
        /*0040*/ 	.short	0x0001
        /*0042*/ 	.short	0x0008
        /*0044*/ 	.byte	0x00, 0xf0, 0x21, 0x00


	//----- nvinfo : EIATTR_KPARAM_INFO
	.align		4
.L_17:
        /*0048*/ 	.byte	0x04, 0x17
        /*004a*/ 	.short	(.L_19 - .L_18)
.L_18:
        /*004c*/ 	.word	0x00000000
        /*0050*/ 	.short	0x0000
        /*0052*/ 	.short	0x0000
        /*0054*/ 	.byte	0x00, 0xf0, 0x21, 0x00


	//----- nvinfo : EIATTR_SPARSE_MMA_MASK
	.align		4
.L_19:
        /*0058*/ 	.byte	0x03, 0x50
        /*005a*/ 	.short	0x0000


	//----- nvinfo : EIATTR_MAXREG_COUNT
	.align		4
        /*005c*/ 	.byte	0x03, 0x1b
        /*005e*/ 	.short	0x00ff


	//----- nvinfo : EIATTR_MERCURY_ISA_VERSION
	.align		4
        /*0060*/ 	.byte	0x03, 0x5f
        /*0062*/ 	.short	0x0101


	//----- nvinfo : EIATTR_VRC_CTA_INIT_COUNT
	.align		4
        /*0064*/ 	.byte	0x02, 0x4a
	.zero		1
	.zero		1


	//----- nvinfo : EIATTR_EXIT_INSTR_OFFSETS
	.align		4
        /*0068*/ 	.byte	0x04, 0x1c
        /*006a*/ 	.short	(.L_21 - .L_20)


	//   ....[0]....
.L_20:
        /*006c*/ 	.word	0x000000a0


	//   ....[1]....
        /*0070*/ 	.word	0x00000150


	//   ....[2]....
        /*0074*/ 	.word	0x00000400


	//   ....[3]....
        /*0078*/ 	.word	0x00000440


	//----- nvinfo : EIATTR_CRS_STACK_SIZE
	.align		4
.L_21:
        /*007c*/ 	.byte	0x04, 0x1e
        /*007e*/ 	.short	(.L_23 - .L_22)
.L_22:
        /*0080*/ 	.word	0x00000000


	//----- nvinfo : EIATTR_CBANK_PARAM_SIZE
	.align		4
.L_23:
        /*0084*/ 	.byte	0x03, 0x19
        /*0086*/ 	.short	0x0028


	//----- nvinfo : EIATTR_PARAM_CBANK
	.align		4
        /*0088*/ 	.byte	0x04, 0x0a
        /*008a*/ 	.short	(.L_25 - .L_24)
	.align		4
.L_24:
        /*008c*/ 	.word	index@(.nv.constant0._Z13sieve_segmentmmPmmS_)
        /*0090*/ 	.short	0x0380
        /*0092*/ 	.short	0x0028


	//----- nvinfo : EIATTR_SW_WAR
	.align		4
.L_25:
        /*0094*/ 	.byte	0x04, 0x36
        /*0096*/ 	.short	(.L_27 - .L_26)
.L_26:
        /*0098*/ 	.word	0x00000008
.L_27:


//--------------------- .nv.callgraph             --------------------------
	.section	.nv.callgraph,"",@"SHT_CUDA_CALLGRAPH"
	.align	4
	.sectionentsize	8
	.align		4
        /*0000*/ 	.word	0x00000000
	.align		4
        /*0004*/ 	.word	0xffffffff
	.align		4
        /*0008*/ 	.word	0x00000000
	.align		4
        /*000c*/ 	.word	0xfffffffe
	.align		4
        /*0010*/ 	.word	0x00000000
	.align		4
        /*0014*/ 	.word	0xfffffffd
	.align		4
        /*0018*/ 	.word	0x00000000
	.align		4
        /*001c*/ 	.word	0xfffffffc


//--------------------- .text._Z13sieve_segmentmmPmmS_ --------------------------
	.section	.text._Z13sieve_segmentmmPmmS_,"ax",@progbits
	.align	128
        .global         _Z13sieve_segmentmmPmmS_
        .type           _Z13sieve_segmentmmPmmS_,@function
        .size           _Z13sieve_segmentmmPmmS_,(.L_x_7 - _Z13sieve_segmentmmPmmS_)
        .other          _Z13sieve_segmentmmPmmS_,@"STO_CUDA_ENTRY STV_DEFAULT"
_Z13sieve_segmentmmPmmS_:
.text._Z13sieve_segmentmmPmmS_:
[----:B------:R-:W-:Y:S01]  /*0000*/  LDC R1, c[0x0][0x37c] ;  /* 0x0000df00ff017b82 */ /* 0x000fe20000000800 */
[----:B------:R-:W0:Y:S07]  /*0010*/  S2R R3, SR_TID.X ;  /* 0x0000000000037919 */ /* 0x000e2e0000002100 */
[----:B------:R-:W0:Y:S01]  /*0020*/  S2UR UR4, SR_CTAID.X ;  /* 0x00000000000479c3 */ /* 0x000e220000002500 */
[----:B------:R-:W1:Y:S07]  /*0030*/  LDCU.128 UR8, c[0x0][0x380] ;  /* 0x00007000ff0877ac */ /* 0x000e6e0008000c00 */
[----:B------:R-:W0:Y:S02]  /*0040*/  LDC R0, c[0x0][0x360] ;  /* 0x0000d800ff007b82 */ /* 0x000e240000000800 */
[----:B0-----:R-:W-:-:S05]  /*0050*/  IMAD R0, R0, UR4, R3 ;  /* 0x0000000400007c24 */ /* 0x001fca000f8e0203 */
[----:B-1----:R-:W-:-:S04]  /*0060*/  IADD3 R7, P1, PT, R0, UR8, RZ ;  /* 0x0000000800077c10 */ /* 0x002fc8000ff3e0ff */
[----:B------:R-:W-:Y:S01]  /*0070*/  ISETP.GE.U32.AND P0, PT, R7, UR10, PT ;  /* 0x0000000a07007c0c */ /* 0x000fe2000bf06070 */
[----:B------:R-:W-:-:S05]  /*0080*/  IMAD.X R9, RZ, RZ, UR9, P1 ;  /* 0x00000009ff097e24 */ /* 0x000fca00088e06ff */
[----:B------:R-:W-:-:S13]  /*0090*/  ISETP.GE.U32.AND.EX P0, PT, R9, UR11, PT, P0 ;  /* 0x0000000b09007c0c */ /* 0x000fda000bf06100 */
[----:B------:R-:W-:Y:S05]  /*00a0*/  @P0 EXIT ;  /* 0x000000000000094d */ /* 0x000fea0003800000 */
[----:B------:R-:W0:Y:S01]  /*00b0*/  LDCU.64 UR8, c[0x0][0x398] ;  /* 0x00007300ff0877ac */ /* 0x000e220008000a00 */
[----:B------:R-:W-:Y:S02]  /*00c0*/  IMAD.MOV.U32 R4, RZ, RZ, 0x1 ;  /* 0x00000001ff047424 */ /* 0x000fe400078e00ff */
[----:B------:R-:W-:Y:S01]  /*00d0*/  IMAD.MOV.U32 R5, RZ, RZ, 0x0 ;  /* 0x00000000ff057424 */ /* 0x000fe200078e00ff */
[----:B------:R-:W1:Y:S01]  /*00e0*/  LDCU.64 UR6, c[0x0][0x3a0] ;  /* 0x00007400ff0677ac */ /* 0x000e620008000a00 */
[----:B------:R-:W2:Y:S01]  /*00f0*/  LDCU.64 UR4, c[0x0][0x358] ;  /* 0x00006b00ff0477ac */ /* 0x000ea20008000a00 */
[----:B0-----:R-:W-:-:S04]  /*0100*/  ISETP.NE.U32.AND P0, PT, RZ, UR8, PT ;  /* 0x00000008ff007c0c */ /* 0x001fc8000bf05070 */
[----:B------:R-:W-:Y:S02]  /*0110*/  ISETP.NE.AND.EX P0, PT, RZ, UR9, PT, P0 ;  /* 0x00000009ff007c0c */ /* 0x000fe4000bf05300 */
[----:B-1----:R-:W-:-:S04]  /*0120*/  LEA R2, P1, R0, UR6, 0x3 ;  /* 0x0000000600027c11 */ /* 0x002fc8000f8218ff */
[----:B------:R-:W-:-:S05]  /*0130*/  LEA.HI.X R3, R0, UR7, RZ, 0x3, P1 ;  /* 0x0000000700037c11 */ /* 0x000fca00088f1cff */
[----:B--2---:R0:W-:Y:S02]  /*0140*/  STG.E.64 desc[UR4][R2.64], R4 ;  /* 0x0000000402007986 */ /* 0x0041e4000c101b04 */
[----:B------:R-:W-:Y:S05]  /*0150*/  @!P0 EXIT ;  /* 0x000000000000894d */ /* 0x000fea0003800000 */
[----:B------:R-:W-:Y:S01]  /*0160*/  HFMA2 R11, -RZ, RZ, 0, 0 ;  /* 0x00000000ff0b7431 */ /* 0x000fe200000001ff */
[----:B------:R-:W-:Y:S01]  /*0170*/  BSSY.RECONVERGENT B0, `(.L_x_0) ;  /* 0x000002b000007945 */ /* 0x000fe20003800200 */
[----:B------:R-:W-:Y:S01]  /*0180*/  IMAD.MOV.U32 R0, RZ, RZ, RZ ;  /* 0x000000ffff007224 */ /* 0x000fe200078e00ff */
[----:B------:R-:W1:Y:S01]  /*0190*/  LDCU.64 UR8, c[0x0][0x398] ;  /* 0x00007300ff0877ac */ /* 0x000e620008000a00 */
[----:B------:R-:W2:Y:S05]  /*01a0*/  LDCU.64 UR6, c[0x0][0x390] ;  /* 0x00007200ff0677ac */ /* 0x000eaa0008000a00 */
.L_x_5:
[----:B0-2---:R-:W-:-:S04]  /*01b0*/  LEA R4, P0, R0, UR6, 0x3 ;  /* 0x0000000600047c11 */ /* 0x005fc8000f8018ff */
[----:B------:R-:W-:-:S06]  /*01c0*/  LEA.HI.X R5, R0, UR7, R11, 0x3, P0 ;  /* 0x0000000700057c11 */ /* 0x000fcc00080f1c0b */
[----:B------:R-:W2:Y:S01]  /*01d0*/  LDG.E.64 R4, desc[UR4][R4.64] ;  /* 0x0000000404047981 */ /* 0x000ea2000c1e1b00 */
[----:B------:R-:W-:Y:S01]  /*01e0*/  BSSY.RECONVERGENT B1, `(.L_x_1) ;  /* 0x000001c000017945 */ /* 0x000fe20003800200 */
[----:B--2---:R-:W-:-:S04]  /*01f0*/  LOP3.LUT R6, R9, R5, RZ, 0xfc, !PT ;  /* 0x0000000509067212 */ /* 0x004fc800078efcff */
[----:B------:R-:W-:-:S13]  /*0200*/  ISETP.NE.U32.AND P0, PT, R6, RZ, PT ;  /* 0x000000ff0600720c */ /* 0x000fda0003f05070 */
[----:B------:R-:W-:Y:S05]  /*0210*/  @P0 BRA `(.L_x_2) ;  /* 0x0000000000500947 */ /* 0x000fea0003800000 */
[----:B------:R-:W0:Y:S01]  /*0220*/  I2F.U32.RP R5, R4 ;  /* 0x0000000400057306 */ /* 0x000e220000209000 */
[----:B------:R-:W-:Y:S01]  /*0230*/  IMAD.MOV R15, RZ, RZ, -R4 ;  /* 0x000000ffff0f7224 */ /* 0x000fe200078e0a04 */
[----:B------:R-:W-:-:S06]  /*0240*/  ISETP.NE.U32.AND P1, PT, R4, RZ, PT ;  /* 0x000000ff0400720c */ /* 0x000fcc0003f25070 */
[----:B0-----:R-:W0:Y:S02]  /*0250*/  MUFU.RCP R5, R5 ;  /* 0x0000000500057308 */ /* 0x001e240000001000 */
[----:B0-----:R-:W-:-:S06]  /*0260*/  VIADD R12, R5, 0xffffffe ;  /* 0x0ffffffe050c7836 */ /* 0x001fcc0000000000 */
[----:B------:R0:W2:Y:S02]  /*0270*/  F2I.FTZ.U32.TRUNC.NTZ R13, R12 ;  /* 0x0000000c000d7305 */ /* 0x0000a4000021f000 */
[----:B0-----:R-:W-:Y:S02]  /*0280*/  IMAD.MOV.U32 R12, RZ, RZ, RZ ;  /* 0x000000ffff0c7224 */ /* 0x001fe400078e00ff */
[----:B--2---:R-:W-:-:S04]  /*0290*/  IMAD R15, R15, R13, RZ ;  /* 0x0000000d0f0f7224 */ /* 0x004fc800078e02ff */
[----:B------:R-:W-:-:S06]  /*02a0*/  IMAD.HI.U32 R6, R13, R15, R12 ;  /* 0x0000000f0d067227 */ /* 0x000fcc00078e000c */
[----:B------:R-:W-:-:S05]  /*02b0*/  IMAD.HI.U32 R6, R6, R7, RZ ;  /* 0x0000000706067227 */ /* 0x000fca00078e00ff */
[----:B------:R-:W-:-:S05]  /*02c0*/  IADD3 R6, PT, PT, -R6, RZ, RZ ;  /* 0x000000ff06067210 */ /* 0x000fca0007ffe1ff */
[----:B------:R-:W-:-:S05]  /*02d0*/  IMAD R13, R4, R6, R7 ;  /* 0x00000006040d7224 */ /* 0x000fca00078e0207 */
[----:B------:R-:W-:-:S13]  /*02e0*/  ISETP.GE.U32.AND P0, PT, R13, R4, PT ;  /* 0x000000040d00720c */ /* 0x000fda0003f06070 */
[----:B------:R-:W-:-:S05]  /*02f0*/  @P0 IMAD.IADD R13, R13, 0x1, -R4 ;  /* 0x000000010d0d0824 */ /* 0x000fca00078e0a04 */
[----:B------:R-:W-:-:S13]  /*0300*/  ISETP.GE.U32.AND P0, PT, R13, R4, PT ;  /* 0x000000040d00720c */ /* 0x000fda0003f06070 */
[----:B------:R-:W-:Y:S01]  /*0310*/  @P0 IMAD.IADD R13, R13, 0x1, -R4 ;  /* 0x000000010d0d0824 */ /* 0x000fe200078e0a04 */
[----:B------:R-:W-:-:S04]  /*0320*/  @!P1 LOP3.LUT R13, RZ, R4, RZ, 0x33, !PT ;  /* 0x00000004ff0d9212 */ /* 0x000fc800078e33ff */
[----:B------:R-:W-:-:S04]  /*0330*/  ISETP.NE.U32.AND P0, PT, R13, RZ, PT ;  /* 0x000000ff0d00720c */ /* 0x000fc80003f05070 */
[----:B------:R-:W-:Y:S01]  /*0340*/  ISETP.NE.AND.EX P0, PT, RZ, RZ, PT, P0 ;  /* 0x000000ffff00720c */ /* 0x000fe20003f05300 */
[----:B------:R-:W-:-:S12]  /*0350*/  BRA `(.L_x_3) ;  /* 0x0000000000107947 */ /* 0x000fd80003800000 */
.L_x_2:
[----:B------:R-:W-:-:S07]  /*0360*/  MOV R6, 0x380 ;  /* 0x0000038000067802 */ /* 0x000fce0000000f00 */
[----:B-1----:R-:W-:Y:S05]  /*0370*/  CALL.REL.NOINC `($__internal_0_$__cuda_sm20_rem_u64) ;  /* 0x0000000000347944 */ /* 0x002fea0003c00000 */
[----:B------:R-:W-:-:S04]  /*0380*/  ISETP.NE.U32.AND P0, PT, R8, RZ, PT ;  /* 0x000000ff0800720c */ /* 0x000fc80003f05070 */
[----:B------:R-:W-:-:S13]  /*0390*/  ISETP.NE.AND.EX P0, PT, R10, RZ, PT, P0 ;  /* 0x000000ff0a00720c */ /* 0x000fda0003f05300 */
.L_x_3:
[----:B-1----:R-:W-:Y:S05]  /*03a0*/  BSYNC.RECONVERGENT B1 ;  /* 0x0000000000017941 */ /* 0x002fea0003800200 */
.L_x_1:
[----:B------:R-:W-:Y:S05]  /*03b0*/  @!P0 BRA `(.L_x_4) ;  /* 0x0000000000188947 */ /* 0x000fea0003800000 */
[----:B------:R-:W-:-:S05]  /*03c0*/  IADD3 R0, P0, PT, R0, 0x1, RZ ;  /* 0x0000000100007810 */ /* 0x000fca0007f1e0ff */
[----:B------:R-:W-:Y:S01]  /*03d0*/  IMAD.X R11, RZ, RZ, R11, P0 ;  /* 0x000000ffff0b7224 */ /* 0x000fe200000e060b */
[----:B------:R-:W-:-:S04]  /*03e0*/  ISETP.NE.U32.AND P0, PT, R0, UR8, PT ;  /* 0x0000000800007c0c */ /* 0x000fc8000bf05070 */
[----:B------:R-:W-:-:S13]  /*03f0*/  ISETP.NE.AND.EX P0, PT, R11, UR9, PT, P0 ;  /* 0x000000090b007c0c */ /* 0x000fda000bf05300 */
[----:B------:R-:W-:Y:S05]  /*0400*/  @!P0 EXIT ;  /* 0x000000000000894d */ /* 0x000fea0003800000 */
[----:B------:R-:W-:Y:S05]  /*0410*/  BRA `(.L_x_5) ;  /* 0xfffffffc00647947 */ /* 0x000fea000383ffff */
.L_x_4:
[----:B------:R-:W-:Y:S05]  /*0420*/  BSYNC.RECONVERGENT B0 ;  /* 0x0000000000007941 */ /* 0x000fea0003800200 */
.L_x_0:
[----:B------:R-:W-:Y:S01]  /*0430*/  STG.E.64 desc[UR4][R2.64], RZ ;  /* 0x000000ff02007986 */ /* 0x000fe2000c101b04 */
[----:B------:R-:W-:Y:S05]  /*0440*/  EXIT ;  /* 0x000000000000794d */ /* 0x000fea0003800000 */
        .weak           $__internal_0_$__cuda_sm20_rem_u64
        .type           $__internal_0_$__cuda_sm20_rem_u64,@function
        .size           $__internal_0_$__cuda_sm20_rem_u64,(.L_x_7 - $__internal_0_$__cuda_sm20_rem_u64)
$__internal_0_$__cuda_sm20_rem_u64:
[----:B------:R-:W0:Y:S08]  /*0450*/  I2F.U64.RP R8, R4 ;  /* 0x0000000400087312 */ /* 0x000e300000309000 */
[----:B0-----:R-:W0:Y:S02]  /*0460*/  MUFU.RCP R8, R8 ;  /* 0x0000000800087308 */ /* 0x001e240000001000 */
[----:B0-----:R-:W-:-:S06]  /*0470*/  IADD3 R12, PT, PT, R8, 0x1ffffffe, RZ ;  /* 0x1ffffffe080c7810 */ /* 0x001fcc0007ffe0ff */
[----:B------:R-:W0:Y:S02]  /*0480*/  F2I.U64.TRUNC R12, R12 ;  /* 0x0000000c000c7311 */ /* 0x000e24000020d800 */
[----:B0-----:R-:W-:-:S04]  /*0490*/  IMAD.WIDE.U32 R14, R12, R4, RZ ;  /* 0x000000040c0e7225 */ /* 0x001fc800078e00ff */
[----:B------:R-:W-:Y:S01]  /*04a0*/  IMAD R15, R12, R5, R15 ;  /* 0x000000050c0f7224 */ /* 0x000fe200078e020f */
[----:B------:R-:W-:-:S03]  /*04b0*/  IADD3 R17, P0, PT, RZ, -R14, RZ ;  /* 0x8000000eff117210 */ /* 0x000fc60007f1e0ff */
[----:B------:R-:W-:Y:S02]  /*04c0*/  IMAD R15, R13, R4, R15 ;  /* 0x000000040d0f7224 */ /* 0x000fe400078e020f */
[----:B------:R-:W-:-:S04]  /*04d0*/  IMAD.HI.U32 R14, R12, R17, RZ ;  /* 0x000000110c0e7227 */ /* 0x000fc800078e00ff */
[----:B------:R-:W-:Y:S02]  /*04e0*/  IMAD.X R19, RZ, RZ, ~R15, P0 ;  /* 0x000000ffff137224 */ /* 0x000fe400000e0e0f */
[----:B------:R-:W-:Y:S02]  /*04f0*/  IMAD.MOV.U32 R15, RZ, RZ, R12 ;  /* 0x000000ffff0f7224 */ /* 0x000fe400078e000c */
[-C--:B------:R-:W-:Y:S02]  /*0500*/  IMAD R21, R13, R19.reuse, RZ ;  /* 0x000000130d157224 */ /* 0x080fe400078e02ff */
[----:B------:R-:W-:-:S04]  /*0510*/  IMAD.WIDE.U32 R14, P0, R12, R19, R14 ;  /* 0x000000130c0e7225 */ /* 0x000fc8000780000e */
[----:B------:R-:W-:-:S04]  /*0520*/  IMAD.HI.U32 R19, R13, R19, RZ ;  /* 0x000000130d137227 */ /* 0x000fc800078e00ff */
[----:B------:R-:W-:-:S04]  /*0530*/  IMAD.HI.U32 R14, P1, R13, R17, R14 ;  /* 0x000000110d0e7227 */ /* 0x000fc8000782000e */
[----:B------:R-:W-:Y:S01]  /*0540*/  IMAD.X R8, R19, 0x1, R13, P0 ;  /* 0x0000000113087824 */ /* 0x000fe200000e060d */
[----:B------:R-:W-:-:S04]  /*0550*/  IADD3 R15, P2, PT, R21, R14, RZ ;  /* 0x0000000e150f7210 */ /* 0x000fc80007f5e0ff */
[----:B------:R-:W-:Y:S01]  /*0560*/  IADD3.X R17, PT, PT, RZ, RZ, R8, P2, P1 ;  /* 0x000000ffff117210 */ /* 0x000fe200017e2408 */
[----:B------:R-:W-:-:S04]  /*0570*/  IMAD.WIDE.U32 R12, R15, R4, RZ ;  /* 0x000000040f0c7225 */ /* 0x000fc800078e00ff */
[----:B------:R-:W-:Y:S01]  /*0580*/  IMAD R8, R15, R5, R13 ;  /* 0x000000050f087224 */ /* 0x000fe200078e020d */
[----:B------:R-:W-:-:S03]  /*0590*/  IADD3 R13, P0, PT, RZ, -R12, RZ ;  /* 0x8000000cff0d7210 */ /* 0x000fc60007f1e0ff */
[----:B------:R-:W-:Y:S02]  /*05a0*/  IMAD R8, R17, R4, R8 ;  /* 0x0000000411087224 */ /* 0x000fe400078e0208 */
[----:B------:R-:W-:-:S03]  /*05b0*/  IMAD.HI.U32 R14, R15, R13, RZ ;  /* 0x0000000d0f0e7227 */ /* 0x000fc600078e00ff */
[----:B------:R-:W-:-:S05]  /*05c0*/  IADD3.X R10, PT, PT, RZ, ~R8, RZ, P0, !PT ;  /* 0x80000008ff0a7210 */ /* 0x000fca00007fe4ff */
[----:B------:R-:W-:-:S04]  /*05d0*/  IMAD.WIDE.U32 R14, P0, R15, R10, R14 ;  /* 0x0000000a0f0e7225 */ /* 0x000fc8000780000e */
[C---:B------:R-:W-:Y:S02]  /*05e0*/  IMAD R19, R17.reuse, R10, RZ ;  /* 0x0000000a11137224 */ /* 0x040fe400078e02ff */
[----:B------:R-:W-:-:S04]  /*05f0*/  IMAD.HI.U32 R8, P1, R17, R13, R14 ;  /* 0x0000000d11087227 */ /* 0x000fc8000782000e */
[----:B------:R-:W-:Y:S01]  /*0600*/  IMAD.HI.U32 R10, R17, R10, RZ ;  /* 0x0000000a110a7227 */ /* 0x000fe200078e00ff */
[----:B------:R-:W-:-:S03]  /*0610*/  IADD3 R8, P2, PT, R19, R8, RZ ;  /* 0x0000000813087210 */ /* 0x000fc60007f5e0ff */
[----:B------:R-:W-:Y:S02]  /*0620*/  IMAD.X R17, R10, 0x1, R17, P0 ;  /* 0x000000010a117824 */ /* 0x000fe400000e0611 */
[----:B------:R-:W-:-:S03]  /*0630*/  IMAD.HI.U32 R12, R8, R7, RZ ;  /* 0x00000007080c7227 */ /* 0x000fc600078e00ff */
[----:B------:R-:W-:Y:S01]  /*0640*/  IADD3.X R10, PT, PT, RZ, RZ, R17, P2, P1 ;  /* 0x000000ffff0a7210 */ /* 0x000fe200017e2411 */
[----:B------:R-:W-:Y:S02]  /*0650*/  IMAD.MOV.U32 R13, RZ, RZ, RZ ;  /* 0x000000ffff0d7224 */ /* 0x000fe400078e00ff */
[----:B------:R-:W-:-:S04]  /*0660*/  IMAD.WIDE.U32 R12, R8, R9, R12 ;  /* 0x00000009080c7225 */ /* 0x000fc800078e000c */
[C---:B------:R-:W-:Y:S02]  /*0670*/  IMAD R15, R10.reuse, R9, RZ ;  /* 0x000000090a0f7224 */ /* 0x040fe400078e02ff */
[----:B------:R-:W-:-:S04]  /*0680*/  IMAD.HI.U32 R12, P0, R10, R7, R12 ;  /* 0x000000070a0c7227 */ /* 0x000fc8000780000c */
[----:B------:R-:W-:Y:S01]  /*0690*/  IMAD.HI.U32 R8, R10, R9, RZ ;  /* 0x000000090a087227 */ /* 0x000fe200078e00ff */
[----:B------:R-:W-:-:S03]  /*06a0*/  IADD3 R15, P1, PT, R15, R12, RZ ;  /* 0x0000000c0f0f7210 */ /* 0x000fc60007f3e0ff */
[----:B------:R-:W-:Y:S02]  /*06b0*/  IMAD.X R8, RZ, RZ, R8, P0 ;  /* 0x000000ffff087224 */ /* 0x000fe400000e0608 */
[----:B------:R-:W-:-:S03]  /*06c0*/  IMAD.WIDE.U32 R12, R15, R4, RZ ;  /* 0x000000040f0c7225 */ /* 0x000fc600078e00ff */
[----:B------:R-:W-:Y:S01]  /*06d0*/  IADD3.X R17, PT, PT, RZ, R8, RZ, P1, !PT ;  /* 0x00000008ff117210 */ /* 0x000fe20000ffe4ff */
[----:B------:R-:W-:Y:S01]  /*06e0*/  IMAD R15, R15, R5, R13 ;  /* 0x000000050f0f7224 */ /* 0x000fe200078e020d */
[----:B------:R-:W-:-:S03]  /*06f0*/  IADD3 R19, P1, PT, -R12, R7, RZ ;  /* 0x000000070c137210 */ /* 0x000fc60007f3e1ff */
[-C--:B------:R-:W-:Y:S01]  /*0700*/  IMAD R8, R17, R4.reuse, R15 ;  /* 0x0000000411087224 */ /* 0x080fe200078e020f */
[----:B------:R-:W-:-:S03]  /*0710*/  ISETP.GE.U32.AND P0, PT, R19, R4, PT ;  /* 0x000000041300720c */ /* 0x000fc60003f06070 */
[----:B------:R-:W-:Y:S01]  /*0720*/  IMAD.X R17, R9, 0x1, ~R8, P1 ;  /* 0x0000000109117824 */ /* 0x000fe200008e0e08 */
[----:B------:R-:W-:-:S04]  /*0730*/  IADD3 R13, P1, PT, -R4, R19, RZ ;  /* 0x00000013040d7210 */ /* 0x000fc80007f3e1ff */
[C---:B------:R-:W-:Y:S01]  /*0740*/  ISETP.GE.U32.AND.EX P0, PT, R17.reuse, R5, PT, P0 ;  /* 0x000000051100720c */ /* 0x040fe20003f06100 */
[----:B------:R-:W-:Y:S01]  /*0750*/  IMAD.X R15, R17, 0x1, ~R5, P1 ;  /* 0x00000001110f7824 */ /* 0x000fe200008e0e05 */
[C---:B------:R-:W-:Y:S02]  /*0760*/  ISETP.NE.U32.AND P1, PT, R4.reuse, RZ, PT ;  /* 0x000000ff0400720c */ /* 0x040fe40003f25070 */
[----:B------:R-:W-:Y:S02]  /*0770*/  SEL R13, R13, R19, P0 ;  /* 0x000000130d0d7207 */ /* 0x000fe40000000000 */
[----:B------:R-:W-:Y:S02]  /*0780*/  SEL R15, R15, R17, P0 ;  /* 0x000000110f0f7207 */ /* 0x000fe40000000000 */
[----:B------:R-:W-:Y:S02]  /*0790*/  IADD3 R8, P2, PT, -R4, R13, RZ ;  /* 0x0000000d04087210 */ /* 0x000fe40007f5e1ff */
[----:B------:R-:W-:-:S02]  /*07a0*/  ISETP.GE.U32.AND P0, PT, R13, R4, PT ;  /* 0x000000040d00720c */ /* 0x000fc40003f06070 */
[----:B------:R-:W-:Y:S01]  /*07b0*/  ISETP.NE.AND.EX P1, PT, R5, RZ, PT, P1 ;  /* 0x000000ff0500720c */ /* 0x000fe20003f25310 */
[C---:B------:R-:W-:Y:S01]  /*07c0*/  IMAD.X R10, R15.reuse, 0x1, ~R5, P2 ;  /* 0x000000010f0a7824 */ /* 0x040fe200010e0e05 */
[----:B------:R-:W-:Y:S01]  /*07d0*/  ISETP.GE.U32.AND.EX P0, PT, R15, R5, PT, P0 ;  /* 0x000000050f00720c */ /* 0x000fe20003f06100 */
[----:B------:R-:W-:Y:S01]  /*07e0*/  IMAD.MOV.U32 R5, RZ, RZ, 0x0 ;  /* 0x00000000ff057424 */ /* 0x000fe200078e00ff */
[----:B------:R-:W-:Y:S02]  /*07f0*/  MOV R4, R6 ;  /* 0x0000000600047202 */ /* 0x000fe40000000f00 */
[----:B------:R-:W-:Y:S02]  /*0800*/  SEL R8, R8, R13, P0 ;  /* 0x0000000d08087207 */ /* 0x000fe40000000000 */
[----:B------:R-:W-:Y:S02]  /*0810*/  SEL R10, R10, R15, P0 ;  /* 0x0000000f0a0a7207 */ /* 0x000fe40000000000 */
[----:B------:R-:W-:-:S02]  /*0820*/  SEL R8, R8, 0xffffffff, P1 ;  /* 0xffffffff08087807 */ /* 0x000fc40000800000 */
[----:B------:R-:W-:Y:S01]  /*0830*/  SEL R10, R10, 0xffffffff, P1 ;  /* 0xffffffff0a0a7807 */ /* 0x000fe20000800000 */
[----:B------:R-:W-:Y:S06]  /*0840*/  RET.REL.NODEC R4 `(_Z13sieve_segmentmmPmmS_) ;  /* 0xfffffff404ec7950 */ /* 0x000fec0003c3ffff */
.L_x_6:
[----:B------:R-:W-:-:S00]  /*0850*/  BRA `(.L_x_6) ;  /* 0xfffffffc00fc7947 */ /* 0x000fc0000383ffff */
[----:B------:R-:W-:-:S00]  /*0860*/  NOP ;  /* 0x0000000000007918 */ /* 0x000fc00000000000 */
        /* <DEDUP_REMOVED lines=9> */
.L_x_7:


//--------------------- .nv.shared.reserved.0     --------------------------
	.section	.nv.shared.reserved.0,"aw",@nobits
	.weak		__nv_reservedSMEM_offset_0_alias
	.size		__nv_reservedSMEM_offset_0_alias, 0, 64
	.other		__nv_reservedSMEM_offset_0_alias,@"STO_CUDA_RESERVED_SHARED STV_DEFAULT"
__nv_reservedSMEM_offset_0_alias:
	.zero		0
	.zero		64


//--------------------- .nv.constant0._Z13sieve_segmentmmPmmS_ --------------------------
	.section	.nv.constant0._Z13sieve_segmentmmPmmS_,"a",@progbits
	.sectionflags	@""
	.align	4
.nv.constant0._Z13sieve_segmentmmPmmS_:
	.zero		936


//--------------------- SYMBOLS --------------------------

	.type		.nv.reservedSmem.offset0,@object
	.size		.nv.reservedSmem.offset0,0x4
